//
// Generated by NVIDIA NVVM Compiler
//
// Compiler Build ID: CL-36424714
// Cuda compilation tools, release 13.0, V13.0.88
// Based on NVVM 20.0.0
//

.version 9.0
.target sm_100
.address_size 64

	// .globl	_Z9vectorAddPKfS0_Pfi

.visible .entry _Z9vectorAddPKfS0_Pfi(
	.param .u64 .ptr .align 1 _Z9vectorAddPKfS0_Pfi_param_0,
	.param .u64 .ptr .align 1 _Z9vectorAddPKfS0_Pfi_param_1,
	.param .u64 .ptr .align 1 _Z9vectorAddPKfS0_Pfi_param_2,
	.param .u32 _Z9vectorAddPKfS0_Pfi_param_3
)
{
	.reg .pred 	%p<2>;
	.reg .b32 	%r<6>;
	.reg .b32 	%f<4>;
	.reg .b64 	%rd<11>;

	ld.param.u64 	%rd1, [_Z9vectorAddPKfS0_Pfi_param_0];
	ld.param.u64 	%rd2, [_Z9vectorAddPKfS0_Pfi_param_1];
	ld.param.u64 	%rd3, [_Z9vectorAddPKfS0_Pfi_param_2];
	ld.param.u32 	%r2, [_Z9vectorAddPKfS0_Pfi_param_3];
	mov.u32 	%r3, %ntid.x;
	mov.u32 	%r4, %ctaid.x;
	mov.u32 	%r5, %tid.x;
	mad.lo.s32 	%r1, %r3, %r4, %r5;
	setp.ge.s32 	%p1, %r1, %r2;
	@%p1 bra 	$L__BB0_2;
	cvta.to.global.u64 	%rd4, %rd1;
	cvta.to.global.u64 	%rd5, %rd2;
	cvta.to.global.u64 	%rd6, %rd3;
	mul.wide.s32 	%rd7, %r1, 4;
	add.s64 	%rd8, %rd4, %rd7;
	ld.global.f32 	%f1, [%rd8];
	add.s64 	%rd9, %rd5, %rd7;
	ld.global.f32 	%f2, [%rd9];
	add.f32 	%f3, %f1, %f2;
	add.s64 	%rd10, %rd6, %rd7;
	st.global.f32 	[%rd10], %f3;
$L__BB0_2:
	ret;

}
	// .globl	_Z9matrixMulPKfS0_Pfiii
.visible .entry _Z9matrixMulPKfS0_Pfiii(
	.param .u64 .ptr .align 1 _Z9matrixMulPKfS0_Pfiii_param_0,
	.param .u64 .ptr .align 1 _Z9matrixMulPKfS0_Pfiii_param_1,
	.param .u64 .ptr .align 1 _Z9matrixMulPKfS0_Pfiii_param_2,
	.param .u32 _Z9matrixMulPKfS0_Pfiii_param_3,
	.param .u32 _Z9matrixMulPKfS0_Pfiii_param_4,
	.param .u32 _Z9matrixMulPKfS0_Pfiii_param_5
)
{
	.reg .pred 	%p<13>;
	.reg .b32 	%r<41>;
	.reg .b32 	%f<68>;
	.reg .b64 	%rd<53>;

	ld.param.u64 	%rd7, [_Z9matrixMulPKfS0_Pfiii_param_0];
	ld.param.u64 	%rd8, [_Z9matrixMulPKfS0_Pfiii_param_1];
	ld.param.u64 	%rd6, [_Z9matrixMulPKfS0_Pfiii_param_2];
	ld.param.u32 	%r20, [_Z9matrixMulPKfS0_Pfiii_param_3];
	ld.param.u32 	%r18, [_Z9matrixMulPKfS0_Pfiii_param_4];
	ld.param.u32 	%r19, [_Z9matrixMulPKfS0_Pfiii_param_5];
	cvta.to.global.u64 	%rd1, %rd8;
	cvta.to.global.u64 	%rd2, %rd7;
	mov.u32 	%r21, %ctaid.y;
	mov.u32 	%r22, %ntid.y;
	mov.u32 	%r23, %tid.y;
	mad.lo.s32 	%r1, %r21, %r22, %r23;
	mov.u32 	%r24, %ctaid.x;
	mov.u32 	%r25, %ntid.x;
	mov.u32 	%r26, %tid.x;
	mad.lo.s32 	%r2, %r24, %r25, %r26;
	setp.ge.s32 	%p1, %r1, %r20;
	setp.ge.s32 	%p2, %r2, %r19;
	or.pred  	%p3, %p1, %p2;
	@%p3 bra 	$L__BB1_14;
	setp.lt.s32 	%p4, %r18, 1;
	mov.f32 	%f67, 0f00000000;
	@%p4 bra 	$L__BB1_13;
	mul.lo.s32 	%r3, %r18, %r1;
	and.b32  	%r4, %r18, 7;
	setp.lt.u32 	%p5, %r18, 8;
	mov.f32 	%f67, 0f00000000;
	mov.b32 	%r39, 0;
	@%p5 bra 	$L__BB1_5;
	and.b32  	%r39, %r18, 2147483640;
	neg.s32 	%r37, %r39;
	shl.b32 	%r7, %r19, 3;
	mul.wide.u32 	%rd9, %r3, 4;
	add.s64 	%rd10, %rd9, %rd2;
	add.s64 	%rd52, %rd10, 16;
	mov.f32 	%f67, 0f00000000;
	mul.wide.s32 	%rd13, %r19, 4;
	mov.u32 	%r36, %r2;
$L__BB1_4:
	.pragma "nounroll";
	ld.global.f32 	%f17, [%rd52+-16];
	mul.wide.s32 	%rd11, %r36, 4;
	add.s64 	%rd12, %rd1, %rd11;
	ld.global.f32 	%f18, [%rd12];
	fma.rn.f32 	%f19, %f17, %f18, %f67;
	ld.global.f32 	%f20, [%rd52+-12];
	add.s64 	%rd14, %rd12, %rd13;
	ld.global.f32 	%f21, [%rd14];
	fma.rn.f32 	%f22, %f20, %f21, %f19;
	ld.global.f32 	%f23, [%rd52+-8];
	add.s64 	%rd15, %rd14, %rd13;
	ld.global.f32 	%f24, [%rd15];
	fma.rn.f32 	%f25, %f23, %f24, %f22;
	ld.global.f32 	%f26, [%rd52+-4];
	add.s64 	%rd16, %rd15, %rd13;
	ld.global.f32 	%f27, [%rd16];
	fma.rn.f32 	%f28, %f26, %f27, %f25;
	ld.global.f32 	%f29, [%rd52];
	add.s64 	%rd17, %rd16, %rd13;
	ld.global.f32 	%f30, [%rd17];
	fma.rn.f32 	%f31, %f29, %f30, %f28;
	ld.global.f32 	%f32, [%rd52+4];
	add.s64 	%rd18, %rd17, %rd13;
	ld.global.f32 	%f33, [%rd18];
	fma.rn.f32 	%f34, %f32, %f33, %f31;
	ld.global.f32 	%f35, [%rd52+8];
	add.s64 	%rd19, %rd18, %rd13;
	ld.global.f32 	%f36, [%rd19];
	fma.rn.f32 	%f37, %f35, %f36, %f34;
	ld.global.f32 	%f38, [%rd52+12];
	add.s64 	%rd20, %rd19, %rd13;
	ld.global.f32 	%f39, [%rd20];
	fma.rn.f32 	%f67, %f38, %f39, %f37;
	add.s32 	%r37, %r37, 8;
	add.s32 	%r36, %r36, %r7;
	add.s64 	%rd52, %rd52, 32;
	setp.ne.s32 	%p6, %r37, 0;
	@%p6 bra 	$L__BB1_4;
$L__BB1_5:
	setp.eq.s32 	%p7, %r4, 0;
	@%p7 bra 	$L__BB1_13;
	and.b32  	%r13, %r18, 3;
	setp.lt.u32 	%p8, %r4, 4;
	@%p8 bra 	$L__BB1_8;
	add.s32 	%r28, %r39, %r3;
	mul.wide.u32 	%rd21, %r28, 4;
	add.s64 	%rd22, %rd2, %rd21;
	ld.global.f32 	%f41, [%rd22];
	mad.lo.s32 	%r29, %r39, %r19, %r2;
	mul.wide.s32 	%rd23, %r29, 4;
	add.s64 	%rd24, %rd1, %rd23;
	ld.global.f32 	%f42, [%rd24];
	fma.rn.f32 	%f43, %f41, %f42, %f67;
	cvt.u64.u32 	%rd25, %r3;
	cvt.u64.u32 	%rd26, %r39;
	add.s64 	%rd27, %rd26, %rd25;
	shl.b64 	%rd28, %rd27, 2;
	add.s64 	%rd29, %rd2, %rd28;
	ld.global.f32 	%f44, [%rd29+4];
	mul.wide.s32 	%rd30, %r19, 4;
	add.s64 	%rd31, %rd24, %rd30;
	ld.global.f32 	%f45, [%rd31];
	fma.rn.f32 	%f46, %f44, %f45, %f43;
	ld.global.f32 	%f47, [%rd29+8];
	add.s64 	%rd32, %rd31, %rd30;
	ld.global.f32 	%f48, [%rd32];
	fma.rn.f32 	%f49, %f47, %f48, %f46;
	ld.global.f32 	%f50, [%rd29+12];
	add.s64 	%rd33, %rd32, %rd30;
	ld.global.f32 	%f51, [%rd33];
	fma.rn.f32 	%f67, %f50, %f51, %f49;
	add.s32 	%r39, %r39, 4;
$L__BB1_8:
	setp.eq.s32 	%p9, %r13, 0;
	@%p9 bra 	$L__BB1_13;
	setp.eq.s32 	%p10, %r13, 1;
	@%p10 bra 	$L__BB1_11;
	add.s32 	%r30, %r39, %r3;
	mul.wide.u32 	%rd34, %r30, 4;
	add.s64 	%rd35, %rd2, %rd34;
	ld.global.f32 	%f53, [%rd35];
	mad.lo.s32 	%r31, %r39, %r19, %r2;
	mul.wide.s32 	%rd36, %r31, 4;
	add.s64 	%rd37, %rd1, %rd36;
	ld.global.f32 	%f54, [%rd37];
	fma.rn.f32 	%f55, %f53, %f54, %f67;
	cvt.u64.u32 	%rd38, %r3;
	cvt.u64.u32 	%rd39, %r39;
	add.s64 	%rd40, %rd39, %rd38;
	shl.b64 	%rd41, %rd40, 2;
	add.s64 	%rd42, %rd2, %rd41;
	ld.global.f32 	%f56, [%rd42+4];
	mul.wide.s32 	%rd43, %r19, 4;
	add.s64 	%rd44, %rd37, %rd43;
	ld.global.f32 	%f57, [%rd44];
	fma.rn.f32 	%f67, %f56, %f57, %f55;
	add.s32 	%r39, %r39, 2;
$L__BB1_11:
	and.b32  	%r32, %r18, 1;
	setp.eq.b32 	%p11, %r32, 1;
	not.pred 	%p12, %p11;
	@%p12 bra 	$L__BB1_13;
	add.s32 	%r33, %r39, %r3;
	mul.wide.u32 	%rd45, %r33, 4;
	add.s64 	%rd46, %rd2, %rd45;
	ld.global.f32 	%f58, [%rd46];
	mad.lo.s32 	%r34, %r39, %r19, %r2;
	mul.wide.s32 	%rd47, %r34, 4;
	add.s64 	%rd48, %rd1, %rd47;
	ld.global.f32 	%f59, [%rd48];
	fma.rn.f32 	%f67, %f58, %f59, %f67;
$L__BB1_13:
	mad.lo.s32 	%r35, %r19, %r1, %r2;
	cvta.to.global.u64 	%rd49, %rd6;
	mul.wide.s32 	%rd50, %r35, 4;
	add.s64 	%rd51, %rd49, %rd50;
	st.global.f32 	[%rd51], %f67;
$L__BB1_14:
	ret;

}


// ===== COMPILED SASS (sm_100) =====

	.target	sm_100

	.elftype	@"ET_EXEC"


//--------------------- .note.nv.tkinfo           --------------------------
	.section	.note.nv.tkinfo,"",@"SHT_NOTE"
	.sectionflags	@"SHF_NOTE_NV_TKINFO"
	.tkinfo
        /*0018*/ 	.word	0x00000002
        /*0030*/ 	.string	""
        /*0030*/ 	.string	"ptxas"
        /*0030*/ 	.string	"Cuda compilation tools, release 13.0, V13.0.88"
        /*0030*/ 	.string	"Build cuda_13.0.r13.0/compiler.36424714_0"
        /*0030*/ 	.string	"-arch sm_100 -m 64 "



//--------------------- .note.nv.cuinfo           --------------------------
	.section	.note.nv.cuinfo,"",@"SHT_NOTE"
	.sectionflags	@"SHF_NOTE_NV_CUINFO"
        /*0018*/ 	.short	0x0002
        /*001a*/ 	.short	0x0064
        /*001c*/ 	.short	0x0082
	.zero		2


//--------------------- .nv.info                  --------------------------
	.section	.nv.info,"",@"SHT_CUDA_INFO"
	.align	4


	//----- nvinfo : EIATTR_REGCOUNT
	.align		4
        /*0000*/ 	.byte	0x04, 0x2f
        /*0002*/ 	.short	(.L_1 - .L_0)
	.align		4
.L_0:
        /*0004*/ 	.word	index@(_Z9vectorAddPKfS0_Pfi)
        /*0008*/ 	.word	0x0000000c


	//----- nvinfo : EIATTR_FRAME_SIZE
	.align		4
.L_1:
        /*000c*/ 	.byte	0x04, 0x11
        /*000e*/ 	.short	(.L_3 - .L_2)
	.align		4
.L_2:
        /*0010*/ 	.word	index@(_Z9vectorAddPKfS0_Pfi)
        /*0014*/ 	.word	0x00000000


	//----- nvinfo : EIATTR_REGCOUNT
	.align		4
.L_3:
        /*0018*/ 	.byte	0x04, 0x2f
        /*001a*/ 	.short	(.L_5 - .L_4)
	.align		4
.L_4:
        /*001c*/ 	.word	index@(_Z9matrixMulPKfS0_Pfiii)
        /*0020*/ 	.word	0x00000020


	//----- nvinfo : EIATTR_FRAME_SIZE
	.align		4
.L_5:
        /*0024*/ 	.byte	0x04, 0x11
        /*0026*/ 	.short	(.L_7 - .L_6)
	.align		4
.L_6:
        /*0028*/ 	.word	index@(_Z9matrixMulPKfS0_Pfiii)
        /*002c*/ 	.word	0x00000000


	//----- nvinfo : EIATTR_MIN_STACK_SIZE
	.align		4
.L_7:
        /*0030*/ 	.byte	0x04, 0x12
        /*0032*/ 	.short	(.L_9 - .L_8)
	.align		4
.L_8:
        /*0034*/ 	.word	index@(_Z9matrixMulPKfS0_Pfiii)
        /*0038*/ 	.word	0x00000000


	//----- nvinfo : EIATTR_MIN_STACK_SIZE
	.align		4
.L_9:
        /*003c*/ 	.byte	0x04, 0x12
        /*003e*/ 	.short	(.L_11 - .L_10)
	.align		4
.L_10:
        /*0040*/ 	.word	index@(_Z9vectorAddPKfS0_Pfi)
        /*0044*/ 	.word	0x00000000
.L_11:


//--------------------- .nv.compat                --------------------------
	.section	.nv.compat,"",@"SHT_CUDA_COMPAT_INFO"
	.align	4
        /*0000*/ 	.byte	0x02, 0x09, 0x00, 0x00, 0x02, 0x02, 0x01, 0x00, 0x02, 0x05, 0x05, 0x00, 0x03, 0x07, 0x01, 0x01
        /*0010*/ 	.byte	0x02, 0x03, 0x00, 0x00, 0x02, 0x06, 0x01, 0x00, 0x04, 0x0b, 0x08, 0x00, 0x09, 0x00, 0x00, 0x00
        /*0020*/ 	.byte	0x00, 0x00, 0x00, 0x00


//--------------------- .nv.info._Z9matrixMulPKfS0_Pfiii --------------------------
	.section	.nv.info._Z9matrixMulPKfS0_Pfiii,"",@"SHT_CUDA_INFO"
	.sectionflags	@""
	.align	4


	//----- nvinfo : EIATTR_CUDA_API_VERSION
	.align		4
        /*0000*/ 	.byte	0x04, 0x37
        /*0002*/ 	.short	(.L_13 - .L_12)
.L_12:
        /*0004*/ 	.word	0x00000082


	//----- nvinfo : EIATTR_KPARAM_INFO
	.align		4
.L_13:
        /*0008*/ 	.byte	0x04, 0x17
        /*000a*/ 	.short	(.L_15 - .L_14)
.L_14:
        /*000c*/ 	.word	0x00000000
        /*0010*/ 	.short	0x0005
        /*0012*/ 	.short	0x0020
        /*0014*/ 	.byte	0x00, 0xf0, 0x11, 0x00


	//----- nvinfo : EIATTR_KPARAM_INFO
	.align		4
.L_15:
        /*0018*/ 	.byte	0x04, 0x17
        /*001a*/ 	.short	(.L_17 - .L_16)
.L_16:
        /*001c*/ 	.word	0x00000000
        /*0020*/ 	.short	0x0004
        /*0022*/ 	.short	0x001c
        /*0024*/ 	.byte	0x00, 0xf0, 0x11, 0x00


	//----- nvinfo : EIATTR_KPARAM_INFO
	.align		4
.L_17:
        /*0028*/ 	.byte	0x04, 0x17
        /*002a*/ 	.short	(.L_19 - .L_18)
.L_18:
        /*002c*/ 	.word	0x00000000
        /*0030*/ 	.short	0x0003
        /*0032*/ 	.short	0x0018
        /*0034*/ 	.byte	0x00, 0xf0, 0x11, 0x00


	//----- nvinfo : EIATTR_KPARAM_INFO
	.align		4
.L_19:
        /*0038*/ 	.byte	0x04, 0x17
        /*003a*/ 	.short	(.L_21 - .L_20)
.L_20:
        /*003c*/ 	.word	0x00000000
        /*0040*/ 	.short	0x0002
        /*0042*/ 	.short	0x0010
        /*0044*/ 	.byte	0x00, 0xf5, 0x21, 0x00


	//----- nvinfo : EIATTR_KPARAM_INFO
	.align		4
.L_21:
        /*0048*/ 	.byte	0x04, 0x17
        /*004a*/ 	.short	(.L_23 - .L_22)
.L_22:
        /*004c*/ 	.word	0x00000000
        /*0050*/ 	.short	0x0001
        /*0052*/ 	.short	0x0008
        /*0054*/ 	.byte	0x00, 0xf5, 0x21, 0x00


	//----- nvinfo : EIATTR_KPARAM_INFO
	.align		4
.L_23:
        /*0058*/ 	.byte	0x04, 0x17
        /*005a*/ 	.short	(.L_25 - .L_24)
.L_24:
        /*005c*/ 	.word	0x00000000
        /*0060*/ 	.short	0x0000
        /*0062*/ 	.short	0x0000
        /*0064*/ 	.byte	0x00, 0xf5, 0x21, 0x00


	//----- nvinfo : EIATTR_SPARSE_MMA_MASK
	.align		4
.L_25:
        /*0068*/ 	.byte	0x03, 0x50
        /*006a*/ 	.short	0x0000


	//----- nvinfo : EIATTR_MAXREG_COUNT
	.align		4
        /*006c*/ 	.byte	0x03, 0x1b
        /*006e*/ 	.short	0x00ff


	//----- nvinfo : EIATTR_MERCURY_ISA_VERSION
	.align		4
        /*0070*/ 	.byte	0x03, 0x5f
        /*0072*/ 	.short	0x0101


	//----- nvinfo : EIATTR_VRC_CTA_INIT_COUNT
	.align		4
        /*0074*/ 	.byte	0x02, 0x4a
	.zero		1
	.zero		1


	//----- nvinfo : EIATTR_EXIT_INSTR_OFFSETS
	.align		4
        /*0078*/ 	.byte	0x04, 0x1c
        /*007a*/ 	.short	(.L_27 - .L_26)


	//   ....[0]....
.L_26:
        /*007c*/ 	.word	0x000000d0


	//   ....[1]....
        /*0080*/ 	.word	0x000008f0


	//----- nvinfo : EIATTR_CBANK_PARAM_SIZE
	.align		4
.L_27:
        /*0084*/ 	.byte	0x03, 0x19
        /*0086*/ 	.short	0x0024


	//----- nvinfo : EIATTR_PARAM_CBANK
	.align		4
        /*0088*/ 	.byte	0x04, 0x0a
        /*008a*/ 	.short	(.L_29 - .L_28)
	.align		4
.L_28:
        /*008c*/ 	.word	index@(.nv.constant0._Z9matrixMulPKfS0_Pfiii)
        /*0090*/ 	.short	0x0380
        /*0092*/ 	.short	0x0024


	//----- nvinfo : EIATTR_SW_WAR
	.align		4
.L_29:
        /*0094*/ 	.byte	0x04, 0x36
        /*0096*/ 	.short	(.L_31 - .L_30)
.L_30:
        /*0098*/ 	.word	0x00000008
.L_31:


//--------------------- .nv.info._Z9vectorAddPKfS0_Pfi --------------------------
	.section	.nv.info._Z9vectorAddPKfS0_Pfi,"",@"SHT_CUDA_INFO"
	.sectionflags	@""
	.align	4


	//----- nvinfo : EIATTR_CUDA_API_VERSION
	.align		4
        /*0000*/ 	.byte	0x04, 0x37
        /*0002*/ 	.short	(.L_33 - .L_32)
.L_32:
        /*0004*/ 	.word	0x00000082


	//----- nvinfo : EIATTR_KPARAM_INFO
	.align		4
.L_33:
        /*0008*/ 	.byte	0x04, 0x17
        /*000a*/ 	.short	(.L_35 - .L_34)
.L_34:
        /*000c*/ 	.word	0x00000000
        /*0010*/ 	.short	0x0003
        /*0012*/ 	.short	0x0018
        /*0014*/ 	.byte	0x00, 0xf0, 0x11, 0x00


	//----- nvinfo : EIATTR_KPARAM_INFO
	.align		4
.L_35:
        /*0018*/ 	.byte	0x04, 0x17
        /*001a*/ 	.short	(.L_37 - .L_36)
.L_36:
        /*001c*/ 	.word	0x00000000
        /*0020*/ 	.short	0x0002
        /*0022*/ 	.short	0x0010
        /*0024*/ 	.byte	0x00, 0xf5, 0x21, 0x00


	//----- nvinfo : EIATTR_KPARAM_INFO
	.align		4
.L_37:
        /*0028*/ 	.byte	0x04, 0x17
        /*002a*/ 	.short	(.L_39 - .L_38)
.L_38:
        /*002c*/ 	.word	0x00000000
        /*0030*/ 	.short	0x0001
        /*0032*/ 	.short	0x0008
        /*0034*/ 	.byte	0x00, 0xf5, 0x21, 0x00


	//----- nvinfo : EIATTR_KPARAM_INFO
	.align		4
.L_39:
        /*0038*/ 	.byte	0x04, 0x17
        /*003a*/ 	.short	(.L_41 - .L_40)
.L_40:
        /*003c*/ 	.word	0x00000000
        /*0040*/ 	.short	0x0000
        /*0042*/ 	.short	0x0000
        /*0044*/ 	.byte	0x00, 0xf5, 0x21, 0x00


	//----- nvinfo : EIATTR_SPARSE_MMA_MASK
	.align		4
.L_41:
        /*0048*/ 	.byte	0x03, 0x50
        /*004a*/ 	.short	0x0000


	//----- nvinfo : EIATTR_MAXREG_COUNT
	.align		4
        /*004c*/ 	.byte	0x03, 0x1b
        /*004e*/ 	.short	0x00ff


	//----- nvinfo : EIATTR_MERCURY_ISA_VERSION
	.align		4
        /*0050*/ 	.byte	0x03, 0x5f
        /*0052*/ 	.short	0x0101


	//----- nvinfo : EIATTR_VRC_CTA_INIT_COUNT
	.align		4
        /*0054*/ 	.byte	0x02, 0x4a
	.zero		1
	.zero		1


	//----- nvinfo : EIATTR_EXIT_INSTR_OFFSETS
	.align		4
        /*0058*/ 	.byte	0x04, 0x1c
        /*005a*/ 	.short	(.L_43 - .L_42)


	//   ....[0]....
.L_42:
        /*005c*/ 	.word	0x00000070


	//   ....[1]....
        /*0060*/ 	.word	0x00000130


	//----- nvinfo : EIATTR_CBANK_PARAM_SIZE
	.align		4
.L_43:
        /*0064*/ 	.byte	0x03, 0x19
        /*0066*/ 	.short	0x001c


	//----- nvinfo : EIATTR_PARAM_CBANK
	.align		4
        /*0068*/ 	.byte	0x04, 0x0a
        /*006a*/ 	.short	(.L_45 - .L_44)
	.align		4
.L_44:
        /*006c*/ 	.word	index@(.nv.constant0._Z9vectorAddPKfS0_Pfi)
        /*0070*/ 	.short	0x0380
        /*0072*/ 	.short	0x001c


	//----- nvinfo : EIATTR_SW_WAR
	.align		4
.L_45:
        /*0074*/ 	.byte	0x04, 0x36
        /*0076*/ 	.short	(.L_47 - .L_46)
.L_46:
        /*0078*/ 	.word	0x00000008
.L_47:


//--------------------- .nv.callgraph             --------------------------
	.section	.nv.callgraph,"",@"SHT_CUDA_CALLGRAPH"
	.align	4
	.sectionentsize	8
	.align		4
        /*0000*/ 	.word	0x00000000
	.align		4
        /*0004*/ 	.word	0xffffffff
	.align		4
        /*0008*/ 	.word	0x00000000
	.align		4
        /*000c*/ 	.word	0xfffffffe
	.align		4
        /*0010*/ 	.word	0x00000000
	.align		4
        /*0014*/ 	.word	0xfffffffd
	.align		4
        /*0018*/ 	.word	0x00000000
	.align		4
        /*001c*/ 	.word	0xfffffffc


//--------------------- .text._Z9matrixMulPKfS0_Pfiii --------------------------
	.section	.text._Z9matrixMulPKfS0_Pfiii,"ax",@progbits
	.align	128
        .global         _Z9matrixMulPKfS0_Pfiii
        .type           _Z9matrixMulPKfS0_Pfiii,@function
        .size           _Z9matrixMulPKfS0_Pfiii,(.L_x_6 - _Z9matrixMulPKfS0_Pfiii)
        .other          _Z9matrixMulPKfS0_Pfiii,@"STO_CUDA_ENTRY STV_DEFAULT"
_Z9matrixMulPKfS0_Pfiii:
.text._Z9matrixMulPKfS0_Pfiii:
[----:B------:R-:W-:Y:S01]  /*0000*/  LDC R1, c[0x0][0x37c] ;  /* 0x0000df00ff017b82 */ /* 0x000fe20000000800 */
[----:B------:R-:W0:Y:S07]  /*0010*/  S2R R5, SR_TID.X ;  /* 0x0000000000057919 */ /* 0x000e2e0000002100 */
[----:B------:R-:W1:Y:S01]  /*0020*/  LDC R16, c[0x0][0x364] ;  /* 0x0000d900ff107b82 */ /* 0x000e620000000800 */
[----:B------:R-:W2:Y:S01]  /*0030*/  LDCU UR6, c[0x0][0x398] ;  /* 0x00007300ff0677ac */ /* 0x000ea20008000800 */
[----:B------:R-:W1:Y:S06]  /*0040*/  S2R R3, SR_TID.Y ;  /* 0x0000000000037919 */ /* 0x000e6c0000002200 */
[----:B------:R-:W0:Y:S08]  /*0050*/  S2UR UR5, SR_CTAID.X ;  /* 0x00000000000579c3 */ /* 0x000e300000002500 */
[----:B------:R-:W0:Y:S08]  /*0060*/  LDC R0, c[0x0][0x360] ;  /* 0x0000d800ff007b82 */ /* 0x000e300000000800 */
[----:B------:R-:W1:Y:S08]  /*0070*/  S2UR UR4, SR_CTAID.Y ;  /* 0x00000000000479c3 */ /* 0x000e700000002600 */
[----:B------:R-:W3:Y:S01]  /*0080*/  LDC R17, c[0x0][0x3a0] ;  /* 0x0000e800ff117b82 */ /* 0x000ee20000000800 */
[----:B0-----:R-:W-:-:S02]  /*0090*/  IMAD R0, R0, UR5, R5 ;  /* 0x0000000500007c24 */ /* 0x001fc4000f8e0205 */
[----:B-1----:R-:W-:-:S03]  /*00a0*/  IMAD R16, R16, UR4, R3 ;  /* 0x0000000410107c24 */ /* 0x002fc6000f8e0203 */
[----:B---3--:R-:W-:-:S04]  /*00b0*/  ISETP.GE.AND P0, PT, R0, R17, PT ;  /* 0x000000110000720c */ /* 0x008fc80003f06270 */
[----:B--2---:R-:W-:-:S13]  /*00c0*/  ISETP.GE.OR P0, PT, R16, UR6, P0 ;  /* 0x0000000610007c0c */ /* 0x004fda0008706670 */
[----:B------:R-:W-:Y:S05]  /*00d0*/  @P0 EXIT ;  /* 0x000000000000094d */ /* 0x000fea0003800000 */
[----:B------:R-:W0:Y:S01]  /*00e0*/  LDC R19, c[0x0][0x39c] ;  /* 0x0000e700ff137b82 */ /* 0x000e220000000800 */
[----:B------:R-:W1:Y:S01]  /*00f0*/  LDCU.64 UR4, c[0x0][0x358] ;  /* 0x00006b00ff0477ac */ /* 0x000e620008000a00 */
[----:B------:R-:W-:Y:S01]  /*0100*/  HFMA2 R24, -RZ, RZ, 0, 0 ;  /* 0x00000000ff187431 */ /* 0x000fe200000001ff */
[----:B0-----:R-:W-:-:S13]  /*0110*/  ISETP.GE.AND P0, PT, R19, 0x1, PT ;  /* 0x000000011300780c */ /* 0x001fda0003f06270 */
[----:B-1----:R-:W-:Y:S05]  /*0120*/  @!P0 BRA `(.L_x_0) ;  /* 0x0000000400e08947 */ /* 0x002fea0003800000 */
[C---:B------:R-:W-:Y:S01]  /*0130*/  ISETP.GE.U32.AND P1, PT, R19.reuse, 0x8, PT ;  /* 0x000000081300780c */ /* 0x040fe20003f26070 */
[----:B------:R-:W-:Y:S01]  /*0140*/  IMAD R20, R16, R19, RZ ;  /* 0x0000001310147224 */ /* 0x000fe200078e02ff */
[----:B------:R-:W-:Y:S02]  /*0150*/  LOP3.LUT R27, R19, 0x7, RZ, 0xc0, !PT ;  /* 0x00000007131b7812 */ /* 0x000fe400078ec0ff */
[----:B------:R-:W-:Y:S02]  /*0160*/  MOV R24, RZ ;  /* 0x000000ff00187202 */ /* 0x000fe40000000f00 */
[----:B------:R-:W-:Y:S02]  /*0170*/  ISETP.NE.AND P0, PT, R27, RZ, PT ;  /* 0x000000ff1b00720c */ /* 0x000fe40003f05270 */
[----:B------:R-:W-:-:S05]  /*0180*/  MOV R21, RZ ;  /* 0x000000ff00157202 */ /* 0x000fca0000000f00 */
[----:B------:R-:W-:Y:S06]  /*0190*/  @!P1 BRA `(.L_x_1) ;  /* 0x0000000000c49947 */ /* 0x000fec0003800000 */
[----:B------:R-:W0:Y:S01]  /*01a0*/  LDC.64 R2, c[0x0][0x380] ;  /* 0x0000e000ff027b82 */ /* 0x000e220000000a00 */
[----:B------:R-:W-:Y:S02]  /*01b0*/  LOP3.LUT R21, R19, 0x7ffffff8, RZ, 0xc0, !PT ;  /* 0x7ffffff813157812 */ /* 0x000fe400078ec0ff */
[----:B------:R-:W-:Y:S02]  /*01c0*/  MOV R24, RZ ;  /* 0x000000ff00187202 */ /* 0x000fe40000000f00 */
[----:B------:R-:W-:Y:S02]  /*01d0*/  MOV R18, R0 ;  /* 0x0000000000127202 */ /* 0x000fe40000000f00 */
[----:B------:R-:W-:Y:S01]  /*01e0*/  IADD3 R22, PT, PT, -R21, RZ, RZ ;  /* 0x000000ff15167210 */ /* 0x000fe20007ffe1ff */
[----:B0-----:R-:W-:-:S03]  /*01f0*/  IMAD.WIDE.U32 R2, R20, 0x4, R2 ;  /* 0x0000000414027825 */ /* 0x001fc600078e0002 */
[----:B------:R-:W-:-:S04]  /*0200*/  IADD3 R4, P1, PT, R2, 0x10, RZ ;  /* 0x0000001002047810 */ /* 0x000fc80007f3e0ff */
[----:B------:R-:W-:-:S09]  /*0210*/  IADD3.X R5, PT, PT, RZ, R3, RZ, P1, !PT ;  /* 0x00000003ff057210 */ /* 0x000fd20000ffe4ff */
.L_x_2:
[----:B------:R-:W0:Y:S01]  /*0220*/  LDC.64 R14, c[0x0][0x388] ;  /* 0x0000e200ff0e7b82 */ /* 0x000e220000000a00 */
[----:B------:R-:W-:Y:S02]  /*0230*/  MOV R2, R4 ;  /* 0x0000000400027202 */ /* 0x000fe40000000f00 */
[----:B------:R-:W-:-:S05]  /*0240*/  MOV R3, R5 ;  /* 0x0000000500037202 */ /* 0x000fca0000000f00 */
[----:B------:R-:W2:Y:S04]  /*0250*/  LDG.E R25, desc[UR4][R2.64+-0x10] ;  /* 0xfffff00402197981 */ /* 0x000ea8000c1e1900 */
[----:B------:R-:W3:Y:S04]  /*0260*/  LDG.E R23, desc[UR4][R2.64+-0xc] ;  /* 0xfffff40402177981 */ /* 0x000ee8000c1e1900 */
[----:B------:R-:W4:Y:S04]  /*0270*/  LDG.E R29, desc[UR4][R2.64+-0x8] ;  /* 0xfffff804021d7981 */ /* 0x000f28000c1e1900 */
[----:B------:R-:W5:Y:S01]  /*0280*/  LDG.E R28, desc[UR4][R2.64+-0x4] ;  /* 0xfffffc04021c7981 */ /* 0x000f62000c1e1900 */
[----:B0-----:R-:W-:-:S05]  /*0290*/  IMAD.WIDE R14, R18, 0x4, R14 ;  /* 0x00000004120e7825 */ /* 0x001fca00078e020e */
[----:B------:R0:W2:Y:S01]  /*02a0*/  LDG.E R26, desc[UR4][R14.64] ;  /* 0x000000040e1a7981 */ /* 0x0000a2000c1e1900 */
[----:B------:R-:W-:-:S04]  /*02b0*/  IMAD.WIDE R12, R17, 0x4, R14 ;  /* 0x00000004110c7825 */ /* 0x000fc800078e020e */
[C---:B------:R-:W-:Y:S02]  /*02c0*/  IMAD.WIDE R4, R17.reuse, 0x4, R12 ;  /* 0x0000000411047825 */ /* 0x040fe400078e020c */
[----:B------:R-:W3:Y:S02]  /*02d0*/  LDG.E R12, desc[UR4][R12.64] ;  /* 0x000000040c0c7981 */ /* 0x000ee4000c1e1900 */
[C---:B------:R-:W-:Y:S02]  /*02e0*/  IMAD.WIDE R8, R17.reuse, 0x4, R4 ;  /* 0x0000000411087825 */ /* 0x040fe400078e0204 */
[----:B------:R-:W4:Y:S02]  /*02f0*/  LDG.E R4, desc[UR4][R4.64] ;  /* 0x0000000404047981 */ /* 0x000f24000c1e1900 */
[C---:B------:R-:W-:Y:S02]  /*0300*/  IMAD.WIDE R6, R17.reuse, 0x4, R8 ;  /* 0x0000000411067825 */ /* 0x040fe400078e0208 */
[----:B------:R-:W5:Y:S02]  /*0310*/  LDG.E R8, desc[UR4][R8.64] ;  /* 0x0000000408087981 */ /* 0x000f64000c1e1900 */
[----:B------:R-:W-:-:S02]  /*0320*/  IMAD.WIDE R10, R17, 0x4, R6 ;  /* 0x00000004110a7825 */ /* 0x000fc400078e0206 */
[----:B------:R-:W5:Y:S04]  /*0330*/  LDG.E R5, desc[UR4][R2.64] ;  /* 0x0000000402057981 */ /* 0x000f68000c1e1900 */
[----:B------:R-:W5:Y:S01]  /*0340*/  LDG.E R6, desc[UR4][R6.64] ;  /* 0x0000000406067981 */ /* 0x000f62000c1e1900 */
[----:B0-----:R-:W-:-:S03]  /*0350*/  IMAD.WIDE R14, R17, 0x4, R10 ;  /* 0x00000004110e7825 */ /* 0x001fc600078e020a */
[----:B------:R-:W5:Y:S04]  /*0360*/  LDG.E R10, desc[UR4][R10.64] ;  /* 0x000000040a0a7981 */ /* 0x000f68000c1e1900 */
[----:B------:R-:W5:Y:S04]  /*0370*/  LDG.E R13, desc[UR4][R14.64] ;  /* 0x000000040e0d7981 */ /* 0x000f68000c1e1900 */
[----:B------:R-:W5:Y:S04]  /*0380*/  LDG.E R7, desc[UR4][R2.64+0x4] ;  /* 0x0000040402077981 */ /* 0x000f68000c1e1900 */
[----:B------:R-:W5:Y:S01]  /*0390*/  LDG.E R9, desc[UR4][R2.64+0xc] ;  /* 0x00000c0402097981 */ /* 0x000f62000c1e1900 */
[----:B--2---:R-:W-:Y:S01]  /*03a0*/  FFMA R26, R25, R26, R24 ;  /* 0x0000001a191a7223 */ /* 0x004fe20000000018 */
[----:B------:R-:W-:-:S02]  /*03b0*/  IMAD.WIDE R24, R17, 0x4, R14 ;  /* 0x0000000411187825 */ /* 0x000fc400078e020e */
[----:B------:R-:W2:Y:S04]  /*03c0*/  LDG.E R14, desc[UR4][R2.64+0x8] ;  /* 0x00000804020e7981 */ /* 0x000ea8000c1e1900 */
[----:B------:R-:W2:Y:S01]  /*03d0*/  LDG.E R24, desc[UR4][R24.64] ;  /* 0x0000000418187981 */ /* 0x000ea2000c1e1900 */
[----:B---3--:R-:W-:Y:S01]  /*03e0*/  FFMA R12, R23, R12, R26 ;  /* 0x0000000c170c7223 */ /* 0x008fe2000000001a */
[----:B------:R-:W-:-:S03]  /*03f0*/  IADD3 R22, PT, PT, R22, 0x8, RZ ;  /* 0x0000000816167810 */ /* 0x000fc60007ffe0ff */
[----:B----4-:R-:W-:Y:S01]  /*0400*/  FFMA R29, R29, R4, R12 ;  /* 0x000000041d1d7223 */ /* 0x010fe2000000000c */
[----:B------:R-:W-:-:S03]  /*0410*/  ISETP.NE.AND P1, PT, R22, RZ, PT ;  /* 0x000000ff1600720c */ /* 0x000fc60003f25270 */
[----:B-----5:R-:W-:Y:S01]  /*0420*/  FFMA R8, R28, R8, R29 ;  /* 0x000000081c087223 */ /* 0x020fe2000000001d */
[----:B------:R-:W-:-:S03]  /*0430*/  IADD3 R4, P2, PT, R2, 0x20, RZ ;  /* 0x0000002002047810 */ /* 0x000fc60007f5e0ff */
[----:B------:R-:W-:Y:S01]  /*0440*/  FFMA R6, R5, R6, R8 ;  /* 0x0000000605067223 */ /* 0x000fe20000000008 */
[----:B------:R-:W-:Y:S02]  /*0450*/  IADD3.X R5, PT, PT, RZ, R3, RZ, P2, !PT ;  /* 0x00000003ff057210 */ /* 0x000fe400017fe4ff */
[----:B------:R-:W-:Y:S01]  /*0460*/  LEA R18, R17, R18, 0x3 ;  /* 0x0000001211127211 */ /* 0x000fe200078e18ff */
[----:B------:R-:W-:-:S04]  /*0470*/  FFMA R7, R7, R10, R6 ;  /* 0x0000000a07077223 */ /* 0x000fc80000000006 */
[----:B--2---:R-:W-:-:S04]  /*0480*/  FFMA R14, R14, R13, R7 ;  /* 0x0000000d0e0e7223 */ /* 0x004fc80000000007 */
[----:B------:R-:W-:Y:S01]  /*0490*/  FFMA R24, R9, R24, R14 ;  /* 0x0000001809187223 */ /* 0x000fe2000000000e */
[----:B------:R-:W-:Y:S06]  /*04a0*/  @P1 BRA `(.L_x_2) ;  /* 0xfffffffc005c1947 */ /* 0x000fec000383ffff */
.L_x_1:
[----:B------:R-:W-:Y:S05]  /*04b0*/  @!P0 BRA `(.L_x_0) ;  /* 0x0000000000fc8947 */ /* 0x000fea0003800000 */
[----:B------:R-:W-:Y:S02]  /*04c0*/  ISETP.GE.U32.AND P1, PT, R27, 0x4, PT ;  /* 0x000000041b00780c */ /* 0x000fe40003f26070 */
[----:B------:R-:W-:-:S04]  /*04d0*/  LOP3.LUT R14, R19, 0x3, RZ, 0xc0, !PT ;  /* 0x00000003130e7812 */ /* 0x000fc800078ec0ff */
[----:B------:R-:W-:-:S07]  /*04e0*/  ISETP.NE.AND P0, PT, R14, RZ, PT ;  /* 0x000000ff0e00720c */ /* 0x000fce0003f05270 */
[----:B------:R-:W-:Y:S06]  /*04f0*/  @!P1 BRA `(.L_x_3) ;  /* 0x00000000006c9947 */ /* 0x000fec0003800000 */
[----:B------:R-:W0:Y:S01]  /*0500*/  LDC.64 R4, c[0x0][0x388] ;  /* 0x0000e200ff047b82 */ /* 0x000e220000000a00 */
[----:B------:R-:W1:Y:S01]  /*0510*/  LDCU.64 UR6, c[0x0][0x380] ;  /* 0x00007000ff0677ac */ /* 0x000e620008000a00 */
[----:B------:R-:W-:Y:S01]  /*0520*/  IMAD R7, R21, R17, R0 ;  /* 0x0000001115077224 */ /* 0x000fe200078e0200 */
[CC--:B------:R-:W-:Y:S02]  /*0530*/  IADD3 R3, PT, PT, R20.reuse, R21.reuse, RZ ;  /* 0x0000001514037210 */ /* 0x0c0fe40007ffe0ff */
[----:B------:R-:W-:-:S03]  /*0540*/  IADD3 R8, P1, PT, R20, R21, RZ ;  /* 0x0000001514087210 */ /* 0x000fc60007f3e0ff */
[----:B------:R-:W2:Y:S01]  /*0550*/  LDC.64 R12, c[0x0][0x380] ;  /* 0x0000e000ff0c7b82 */ /* 0x000ea20000000a00 */
[----:B0-----:R-:W-:-:S04]  /*0560*/  IMAD.WIDE R4, R7, 0x4, R4 ;  /* 0x0000000407047825 */ /* 0x001fc800078e0204 */
[----:B------:R-:W-:Y:S02]  /*0570*/  IMAD.WIDE R6, R17, 0x4, R4 ;  /* 0x0000000411067825 */ /* 0x000fe400078e0204 */
[----:B------:R-:W3:Y:S02]  /*0580*/  LDG.E R4, desc[UR4][R4.64] ;  /* 0x0000000404047981 */ /* 0x000ee4000c1e1900 */
[----:B--2---:R-:W-:Y:S01]  /*0590*/  IMAD.WIDE.U32 R12, R3, 0x4, R12 ;  /* 0x00000004030c7825 */ /* 0x004fe200078e000c */
[----:B------:R-:W-:Y:S02]  /*05a0*/  IADD3.X R3, PT, PT, RZ, RZ, RZ, P1, !PT ;  /* 0x000000ffff037210 */ /* 0x000fe40000ffe4ff */
[----:B-1----:R-:W-:-:S03]  /*05b0*/  LEA R2, P1, R8, UR6, 0x2 ;  /* 0x0000000608027c11 */ /* 0x002fc6000f8210ff */
[----:B------:R-:W3:Y:S01]  /*05c0*/  LDG.E R13, desc[UR4][R12.64] ;  /* 0x000000040c0d7981 */ /* 0x000ee2000c1e1900 */
[----:B------:R-:W-:Y:S01]  /*05d0*/  LEA.HI.X R3, R8, UR7, R3, 0x2, P1 ;  /* 0x0000000708037c11 */ /* 0x000fe200088f1403 */
[C---:B------:R-:W-:Y:S02]  /*05e0*/  IMAD.WIDE R8, R17.reuse, 0x4, R6 ;  /* 0x0000000411087825 */ /* 0x040fe400078e0206 */
[----:B------:R-:W2:Y:S04]  /*05f0*/  LDG.E R6, desc[UR4][R6.64] ;  /* 0x0000000406067981 */ /* 0x000ea8000c1e1900 */
[----:B------:R-:W2:Y:S01]  /*0600*/  LDG.E R15, desc[UR4][R2.64+0x4] ;  /* 0x00000404020f7981 */ /* 0x000ea2000c1e1900 */
[----:B------:R-:W-:-:S03]  /*0610*/  IMAD.WIDE R10, R17, 0x4, R8 ;  /* 0x00000004110a7825 */ /* 0x000fc600078e0208 */
[----:B------:R-:W4:Y:S04]  /*0620*/  LDG.E R22, desc[UR4][R8.64] ;  /* 0x0000000408167981 */ /* 0x000f28000c1e1900 */
[----:B------:R-:W4:Y:S04]  /*0630*/  LDG.E R18, desc[UR4][R2.64+0x8] ;  /* 0x0000080402127981 */ /* 0x000f28000c1e1900 */
[----:B------:R-:W5:Y:S04]  /*0640*/  LDG.E R26, desc[UR4][R2.64+0xc] ;  /* 0x00000c04021a7981 */ /* 0x000f68000c1e1900 */
[----:B------:R-:W5:Y:S01]  /*0650*/  LDG.E R10, desc[UR4][R10.64] ;  /* 0x000000040a0a7981 */ /* 0x000f62000c1e1900 */
[----:B------:R-:W-:Y:S01]  /*0660*/  IADD3 R21, PT, PT, R21, 0x4, RZ ;  /* 0x0000000415157810 */ /* 0x000fe20007ffe0ff */
[----:B---3--:R-:W-:-:S04]  /*0670*/  FFMA R24, R13, R4, R24 ;  /* 0x000000040d187223 */ /* 0x008fc80000000018 */
[----:B--2---:R-:W-:-:S04]  /*0680*/  FFMA R15, R15, R6, R24 ;  /* 0x000000060f0f7223 */ /* 0x004fc80000000018 */
[----:B----4-:R-:W-:-:S04]  /*0690*/  FFMA R15, R18, R22, R15 ;  /* 0x00000016120f7223 */ /* 0x010fc8000000000f */
[----:B-----5:R-:W-:-:S07]  /*06a0*/  FFMA R24, R26, R10, R15 ;  /* 0x0000000a1a187223 */ /* 0x020fce000000000f */
.L_x_3:
[----:B------:R-:W-:Y:S05]  /*06b0*/  @!P0 BRA `(.L_x_0) ;  /* 0x00000000007c8947 */ /* 0x000fea0003800000 */
[----:B------:R-:W-:Y:S01]  /*06c0*/  ISETP.NE.AND P1, PT, R14, 0x1, PT ;  /* 0x000000010e00780c */ /* 0x000fe20003f25270 */
[----:B------:R-:W0:Y:S01]  /*06d0*/  LDC.64 R10, c[0x0][0x380] ;  /* 0x0000e000ff0a7b82 */ /* 0x000e220000000a00 */
[----:B------:R-:W-:-:S04]  /*06e0*/  LOP3.LUT R19, R19, 0x1, RZ, 0xc0, !PT ;  /* 0x0000000113137812 */ /* 0x000fc800078ec0ff */
[----:B------:R-:W-:-:S03]  /*06f0*/  ISETP.NE.U32.AND P0, PT, R19, 0x1, PT ;  /* 0x000000011300780c */ /* 0x000fc60003f05070 */
[----:B------:R-:W1:Y:S04]  /*0700*/  LDC.64 R8, c[0x0][0x388] ;  /* 0x0000e200ff087b82 */ /* 0x000e680000000a00 */
[CC--:B------:R-:W-:Y:S02]  /*0710*/  @P1 IADD3 R13, PT, PT, R20.reuse, R21.reuse, RZ ;  /* 0x00000015140d1210 */ /* 0x0c0fe40007ffe0ff */
[----:B------:R-:W-:Y:S02]  /*0720*/  @P1 IADD3 R12, P2, PT, R20, R21, RZ ;  /* 0x00000015140c1210 */ /* 0x000fe40007f5e0ff */
[----:B------:R-:W2:Y:S02]  /*0730*/  @P1 LDC.64 R2, c[0x0][0x380] ;  /* 0x0000e000ff021b82 */ /* 0x000ea40000000a00 */
[----:B------:R-:W-:-:S06]  /*0740*/  @P1 IADD3.X R14, PT, PT, RZ, RZ, RZ, P2, !PT ;  /* 0x000000ffff0e1210 */ /* 0x000fcc00017fe4ff */
[----:B------:R-:W3:Y:S01]  /*0750*/  LDC.64 R4, c[0x0][0x380] ;  /* 0x0000e000ff047b82 */ /* 0x000ee20000000a00 */
[----:B0-----:R-:W-:-:S04]  /*0760*/  @P1 IMAD.WIDE.U32 R10, R13, 0x4, R10 ;  /* 0x000000040d0a1825 */ /* 0x001fc800078e000a */
[C---:B------:R-:W-:Y:S01]  /*0770*/  @P1 IMAD R13, R21.reuse, R17, R0 ;  /* 0x00000011150d1224 */ /* 0x040fe200078e0200 */
[----:B------:R-:W-:Y:S01]  /*0780*/  @P1 IADD3 R21, PT, PT, R21, 0x2, RZ ;  /* 0x0000000215151810 */ /* 0x000fe20007ffe0ff */
[----:B------:R-:W4:Y:S01]  /*0790*/  @P1 LDG.E R11, desc[UR4][R10.64] ;  /* 0x000000040a0b1981 */ /* 0x000f22000c1e1900 */
[----:B------:R-:W0:Y:S01]  /*07a0*/  LDC.64 R6, c[0x0][0x388] ;  /* 0x0000e200ff067b82 */ /* 0x000e220000000a00 */
[----:B-1----:R-:W-:Y:S01]  /*07b0*/  @P1 IMAD.WIDE R8, R13, 0x4, R8 ;  /* 0x000000040d081825 */ /* 0x002fe200078e0208 */
[----:B------:R-:W-:Y:S02]  /*07c0*/  @!P0 IADD3 R15, PT, PT, R20, R21, RZ ;  /* 0x00000015140f8210 */ /* 0x000fe40007ffe0ff */
[----:B--2---:R-:W-:Y:S01]  /*07d0*/  @P1 LEA R2, P2, R12, R2, 0x2 ;  /* 0x000000020c021211 */ /* 0x004fe200078410ff */
[----:B------:R-:W-:-:S03]  /*07e0*/  @!P0 IMAD R21, R21, R17, R0 ;  /* 0x0000001115158224 */ /* 0x000fc600078e0200 */
[----:B------:R-:W-:Y:S01]  /*07f0*/  @P1 LEA.HI.X R3, R12, R3, R14, 0x2, P2 ;  /* 0x000000030c031211 */ /* 0x000fe200010f140e */
[----:B------:R-:W-:Y:S01]  /*0800*/  @P1 IMAD.WIDE R12, R17, 0x4, R8 ;  /* 0x00000004110c1825 */ /* 0x000fe200078e0208 */
[----:B------:R-:W4:Y:S03]  /*0810*/  @P1 LDG.E R14, desc[UR4][R8.64] ;  /* 0x00000004080e1981 */ /* 0x000f26000c1e1900 */
[----:B---3--:R-:W-:Y:S01]  /*0820*/  @!P0 IMAD.WIDE.U32 R4, R15, 0x4, R4 ;  /* 0x000000040f048825 */ /* 0x008fe200078e0004 */
[----:B------:R-:W2:Y:S04]  /*0830*/  @P1 LDG.E R2, desc[UR4][R2.64+0x4] ;  /* 0x0000040402021981 */ /* 0x000ea8000c1e1900 */
[----:B------:R-:W2:Y:S01]  /*0840*/  @P1 LDG.E R12, desc[UR4][R12.64] ;  /* 0x000000040c0c1981 */ /* 0x000ea2000c1e1900 */
[----:B0-----:R-:W-:-:S03]  /*0850*/  @!P0 IMAD.WIDE R6, R21, 0x4, R6 ;  /* 0x0000000415068825 */ /* 0x001fc600078e0206 */
[----:B------:R-:W3:Y:S04]  /*0860*/  @!P0 LDG.E R5, desc[UR4][R4.64] ;  /* 0x0000000404058981 */ /* 0x000ee8000c1e1900 */
[----:B------:R-:W3:Y:S01]  /*0870*/  @!P0 LDG.E R6, desc[UR4][R6.64] ;  /* 0x0000000406068981 */ /* 0x000ee2000c1e1900 */
[----:B----4-:R-:W-:-:S04]  /*0880*/  @P1 FFMA R11, R11, R14, R24 ;  /* 0x0000000e0b0b1223 */ /* 0x010fc80000000018 */
[----:B--2---:R-:W-:-:S04]  /*0890*/  @P1 FFMA R24, R2, R12, R11 ;  /* 0x0000000c02181223 */ /* 0x004fc8000000000b */
[----:B---3--:R-:W-:-:S07]  /*08a0*/  @!P0 FFMA R24, R5, R6, R24 ;  /* 0x0000000605188223 */ /* 0x008fce0000000018 */
.L_x_0:
[----:B------:R-:W0:Y:S01]  /*08b0*/  LDC.64 R2, c[0x0][0x390] ;  /* 0x0000e400ff027b82 */ /* 0x000e220000000a00 */
[----:B------:R-:W-:-:S04]  /*08c0*/  IMAD R17, R16, R17, R0 ;  /* 0x0000001110117224 */ /* 0x000fc800078e0200 */
[----:B0-----:R-:W-:-:S05]  /*08d0*/  IMAD.WIDE R2, R17, 0x4, R2 ;  /* 0x0000000411027825 */ /* 0x001fca00078e0202 */
[----:B------:R-:W-:Y:S01]  /*08e0*/  STG.E desc[UR4][R2.64], R24 ;  /* 0x0000001802007986 */ /* 0x000fe2000c101904 */
[----:B------:R-:W-:Y:S05]  /*08f0*/  EXIT ;  /* 0x000000000000794d */ /* 0x000fea0003800000 */
.L_x_4:
[----:B------:R-:W-:-:S00]  /*0900*/  BRA `(.L_x_4) ;  /* 0xfffffffc00fc7947 */ /* 0x000fc0000383ffff */
[----:B------:R-:W-:-:S00]  /*0910*/  NOP ;  /* 0x0000000000007918 */ /* 0x000fc00000000000 */
        /* <DEDUP_REMOVED lines=14> */
.L_x_6:


//--------------------- .text._Z9vectorAddPKfS0_Pfi --------------------------
	.section	.text._Z9vectorAddPKfS0_Pfi,"ax",@progbits
	.align	128
        .global         _Z9vectorAddPKfS0_Pfi
        .type           _Z9vectorAddPKfS0_Pfi,@function
        .size           _Z9vectorAddPKfS0_Pfi,(.L_x_7 - _Z9vectorAddPKfS0_Pfi)
        .other          _Z9vectorAddPKfS0_Pfi,@"STO_CUDA_ENTRY STV_DEFAULT"
_Z9vectorAddPKfS0_Pfi:
.text._Z9vectorAddPKfS0_Pfi:
[----:B------:R-:W-:Y:S01]  /*0000*/  LDC R1, c[0x0][0x37c] ;  /* 0x0000df00ff017b82 */ /* 0x000fe20000000800 */
[----:B------:R-:W0:Y:S01]  /*0010*/  S2R R9, SR_CTAID.X ;  /* 0x0000000000097919 */ /* 0x000e220000002500 */
[----:B------:R-:W0:Y:S01]  /*0020*/  LDCU UR4, c[0x0][0x360] ;  /* 0x00006c00ff0477ac */ /* 0x000e220008000800 */
[----:B------:R-:W0:Y:S01]  /*0030*/  S2R R0, SR_TID.X ;  /* 0x0000000000007919 */ /* 0x000e220000002100 */
[----:B------:R-:W1:Y:S01]  /*0040*/  LDCU UR5, c[0x0][0x398] ;  /* 0x00007300ff0577ac */ /* 0x000e620008000800 */
[----:B0-----:R-:W-:-:S05]  /*0050*/  IMAD R9, R9, UR4, R0 ;  /* 0x0000000409097c24 */ /* 0x001fca000f8e0200 */
[----:B-1----:R-:W-:-:S13]  /*0060*/  ISETP.GE.AND P0, PT, R9, UR5, PT ;  /* 0x0000000509007c0c */ /* 0x002fda000bf06270 */
[----:B------:R-:W-:Y:S05]  /*0070*/  @P0 EXIT ;  /* 0x000000000000094d */ /* 0x000fea0003800000 */
[----:B------:R-:W0:Y:S01]  /*0080*/  LDC.64 R2, c[0x0][0x380] ;  /* 0x0000e000ff027b82 */ /* 0x000e220000000a00 */
[----:B------:R-:W1:Y:S07]  /*0090*/  LDCU.64 UR4, c[0x0][0x358] ;  /* 0x00006b00ff0477ac */ /* 0x000e6e0008000a00 */
[----:B------:R-:W2:Y:S08]  /*00a0*/  LDC.64 R4, c[0x0][0x388] ;  /* 0x0000e200ff047b82 */ /* 0x000eb00000000a00 */
[----:B------:R-:W3:Y:S01]  /*00b0*/  LDC.64 R6, c[0x0][0x390] ;  /* 0x0000e400ff067b82 */ /* 0x000ee20000000a00 */
[----:B0-----:R-:W-:-:S06]  /*00c0*/  IMAD.WIDE R2, R9, 0x4, R2 ;  /* 0x0000000409027825 */ /* 0x001fcc00078e0202 */
[----:B-1----:R-:W4:Y:S01]  /*00d0*/  LDG.E R2, desc[UR4][R2.64] ;  /* 0x0000000402027981 */ /* 0x002f22000c1e1900 */
[----:B--2---:R-:W-:-:S06]  /*00e0*/  IMAD.WIDE R4, R9, 0x4, R4 ;  /* 0x0000000409047825 */ /* 0x004fcc00078e0204 */
[----:B------:R-:W4:Y:S01]  /*00f0*/  LDG.E R5, desc[UR4][R4.64] ;  /* 0x0000000404057981 */ /* 0x000f22000c1e1900 */
[----:B---3--:R-:W-:-:S04]  /*0100*/  IMAD.WIDE R6, R9, 0x4, R6 ;  /* 0x0000000409067825 */ /* 0x008fc800078e0206 */
[----:B----4-:R-:W-:-:S05]  /*0110*/  FADD R9, R2, R5 ;  /* 0x0000000502097221 */ /* 0x010fca0000000000 */
[----:B------:R-:W-:Y:S01]  /*0120*/  STG.E desc[UR4][R6.64], R9 ;  /* 0x0000000906007986 */ /* 0x000fe2000c101904 */
[----:B------:R-:W-:Y:S05]  /*0130*/  EXIT ;  /* 0x000000000000794d */ /* 0x000fea0003800000 */
.L_x_5:
        /* <DEDUP_REMOVED lines=12> */
.L_x_7:


//--------------------- .nv.shared.reserved.0     --------------------------
	.section	.nv.shared.reserved.0,"aw",@nobits
	.weak		__nv_reservedSMEM_offset_0_alias
	.size		__nv_reservedSMEM_offset_0_alias, 0, 64
	.other		__nv_reservedSMEM_offset_0_alias,@"STO_CUDA_RESERVED_SHARED STV_DEFAULT"
__nv_reservedSMEM_offset_0_alias:
	.zero		0
	.zero		64


//--------------------- .nv.constant0._Z9matrixMulPKfS0_Pfiii --------------------------
	.section	.nv.constant0._Z9matrixMulPKfS0_Pfiii,"a",@progbits
	.sectionflags	@""
	.align	4
.nv.constant0._Z9matrixMulPKfS0_Pfiii:
	.zero		932


//--------------------- .nv.constant0._Z9vectorAddPKfS0_Pfi --------------------------
	.section	.nv.constant0._Z9vectorAddPKfS0_Pfi,"a",@progbits
	.sectionflags	@""
	.align	4
.nv.constant0._Z9vectorAddPKfS0_Pfi:
	.zero		924


//--------------------- SYMBOLS --------------------------

	.type		.nv.reservedSmem.offset0,@object
	.size		.nv.reservedSmem.offset0,0x4
